//
// Generated by NVIDIA NVVM Compiler
//
// Compiler Build ID: CL-36424714
// Cuda compilation tools, release 13.0, V13.0.88
// Based on NVVM 20.0.0
//

.version 9.0
.target sm_100
.address_size 64

	// .globl	_Z17mandelbrot_kernelPiiiffffi

.visible .entry _Z17mandelbrot_kernelPiiiffffi(
	.param .u64 .ptr .align 1 _Z17mandelbrot_kernelPiiiffffi_param_0,
	.param .u32 _Z17mandelbrot_kernelPiiiffffi_param_1,
	.param .u32 _Z17mandelbrot_kernelPiiiffffi_param_2,
	.param .f32 _Z17mandelbrot_kernelPiiiffffi_param_3,
	.param .f32 _Z17mandelbrot_kernelPiiiffffi_param_4,
	.param .f32 _Z17mandelbrot_kernelPiiiffffi_param_5,
	.param .f32 _Z17mandelbrot_kernelPiiiffffi_param_6,
	.param .u32 _Z17mandelbrot_kernelPiiiffffi_param_7
)
{
	.reg .pred 	%p<8>;
	.reg .b32 	%r<22>;
	.reg .b32 	%f<33>;
	.reg .b64 	%rd<5>;

	ld.param.u64 	%rd1, [_Z17mandelbrot_kernelPiiiffffi_param_0];
	ld.param.u32 	%r6, [_Z17mandelbrot_kernelPiiiffffi_param_1];
	ld.param.u32 	%r7, [_Z17mandelbrot_kernelPiiiffffi_param_2];
	ld.param.f32 	%f11, [_Z17mandelbrot_kernelPiiiffffi_param_3];
	ld.param.f32 	%f12, [_Z17mandelbrot_kernelPiiiffffi_param_4];
	ld.param.f32 	%f13, [_Z17mandelbrot_kernelPiiiffffi_param_5];
	ld.param.f32 	%f14, [_Z17mandelbrot_kernelPiiiffffi_param_6];
	ld.param.u32 	%r8, [_Z17mandelbrot_kernelPiiiffffi_param_7];
	mov.u32 	%r9, %ctaid.y;
	mov.u32 	%r10, %ntid.y;
	mov.u32 	%r11, %tid.y;
	mad.lo.s32 	%r1, %r9, %r10, %r11;
	mov.u32 	%r12, %ctaid.x;
	mov.u32 	%r13, %ntid.x;
	mov.u32 	%r14, %tid.x;
	mad.lo.s32 	%r2, %r12, %r13, %r14;
	setp.ge.s32 	%p1, %r1, %r7;
	setp.ge.s32 	%p2, %r2, %r6;
	or.pred  	%p3, %p2, %p1;
	@%p3 bra 	$L__BB0_5;
	sub.f32 	%f15, %f12, %f11;
	cvt.rn.f32.s32 	%f16, %r2;
	mul.f32 	%f17, %f15, %f16;
	add.s32 	%r16, %r6, -1;
	cvt.rn.f32.s32 	%f18, %r16;
	div.rn.f32 	%f19, %f17, %f18;
	add.f32 	%f1, %f11, %f19;
	sub.f32 	%f20, %f14, %f13;
	cvt.rn.f32.u32 	%f21, %r1;
	mul.f32 	%f22, %f20, %f21;
	add.s32 	%r17, %r7, -1;
	cvt.rn.f32.u32 	%f23, %r17;
	div.rn.f32 	%f24, %f22, %f23;
	add.f32 	%f2, %f13, %f24;
	setp.lt.s32 	%p4, %r8, 1;
	mov.b32 	%r21, 0;
	@%p4 bra 	$L__BB0_4;
	mov.b32 	%r21, 0;
	mov.f32 	%f29, 0f00000000;
	mov.f32 	%f30, %f29;
	mov.f32 	%f31, %f29;
	mov.f32 	%f32, %f29;
$L__BB0_3:
	sub.f32 	%f26, %f30, %f29;
	add.f32 	%f7, %f1, %f26;
	add.f32 	%f27, %f32, %f32;
	fma.rn.f32 	%f31, %f27, %f31, %f2;
	add.s32 	%r21, %r21, 1;
	mul.f32 	%f30, %f7, %f7;
	mul.f32 	%f29, %f31, %f31;
	add.f32 	%f28, %f30, %f29;
	setp.le.f32 	%p5, %f28, 0f40800000;
	setp.lt.s32 	%p6, %r21, %r8;
	and.pred  	%p7, %p5, %p6;
	mov.f32 	%f32, %f7;
	@%p7 bra 	$L__BB0_3;
$L__BB0_4:
	mad.lo.s32 	%r19, %r6, %r1, %r2;
	cvta.to.global.u64 	%rd2, %rd1;
	mul.wide.s32 	%rd3, %r19, 4;
	add.s64 	%rd4, %rd2, %rd3;
	st.global.u32 	[%rd4], %r21;
$L__BB0_5:
	ret;

}


// ===== COMPILED SASS (sm_100) =====

	.target	sm_100

	.elftype	@"ET_EXEC"


//--------------------- .note.nv.tkinfo           --------------------------
	.section	.note.nv.tkinfo,"",@"SHT_NOTE"
	.sectionflags	@"SHF_NOTE_NV_TKINFO"
	.tkinfo
        /*0018*/ 	.word	0x00000002
        /*0030*/ 	.string	""
        /*0030*/ 	.string	"ptxas"
        /*0030*/ 	.string	"Cuda compilation tools, release 13.0, V13.0.88"
        /*0030*/ 	.string	"Build cuda_13.0.r13.0/compiler.36424714_0"
        /*0030*/ 	.string	"-arch sm_100 -m 64 "



//--------------------- .note.nv.cuinfo           --------------------------
	.section	.note.nv.cuinfo,"",@"SHT_NOTE"
	.sectionflags	@"SHF_NOTE_NV_CUINFO"
        /*0018*/ 	.short	0x0002
        /*001a*/ 	.short	0x0064
        /*001c*/ 	.short	0x0082
	.zero		2


//--------------------- .nv.info                  --------------------------
	.section	.nv.info,"",@"SHT_CUDA_INFO"
	.align	4


	//----- nvinfo : EIATTR_REGCOUNT
	.align		4
        /*0000*/ 	.byte	0x04, 0x2f
        /*0002*/ 	.short	(.L_1 - .L_0)
	.align		4
.L_0:
        /*0004*/ 	.word	index@(_Z17mandelbrot_kernelPiiiffffi)
        /*0008*/ 	.word	0x00000011


	//----- nvinfo : EIATTR_FRAME_SIZE
	.align		4
.L_1:
        /*000c*/ 	.byte	0x04, 0x11
        /*000e*/ 	.short	(.L_3 - .L_2)
	.align		4
.L_2:
        /*0010*/ 	.word	index@($__internal_0_$__cuda_sm3x_div_rn_noftz_f32_slowpath)
        /*0014*/ 	.word	0x00000000


	//----- nvinfo : EIATTR_FRAME_SIZE
	.align		4
.L_3:
        /*0018*/ 	.byte	0x04, 0x11
        /*001a*/ 	.short	(.L_5 - .L_4)
	.align		4
.L_4:
        /*001c*/ 	.word	index@(_Z17mandelbrot_kernelPiiiffffi)
        /*0020*/ 	.word	0x00000000


	//----- nvinfo : EIATTR_MIN_STACK_SIZE
	.align		4
.L_5:
        /*0024*/ 	.byte	0x04, 0x12
        /*0026*/ 	.short	(.L_7 - .L_6)
	.align		4
.L_6:
        /*0028*/ 	.word	index@(_Z17mandelbrot_kernelPiiiffffi)
        /*002c*/ 	.word	0x00000000
.L_7:


//--------------------- .nv.compat                --------------------------
	.section	.nv.compat,"",@"SHT_CUDA_COMPAT_INFO"
	.align	4
        /*0000*/ 	.byte	0x02, 0x09, 0x00, 0x00, 0x02, 0x02, 0x01, 0x00, 0x02, 0x05, 0x05, 0x00, 0x03, 0x07, 0x01, 0x01
        /*0010*/ 	.byte	0x02, 0x03, 0x00, 0x00, 0x02, 0x06, 0x01, 0x00, 0x04, 0x0b, 0x08, 0x00, 0x01, 0x00, 0x00, 0x00
        /*0020*/ 	.byte	0x00, 0x00, 0x00, 0x00


//--------------------- .nv.info._Z17mandelbrot_kernelPiiiffffi --------------------------
	.section	.nv.info._Z17mandelbrot_kernelPiiiffffi,"",@"SHT_CUDA_INFO"
	.sectionflags	@""
	.align	4


	//----- nvinfo : EIATTR_CUDA_API_VERSION
	.align		4
        /*0000*/ 	.byte	0x04, 0x37
        /*0002*/ 	.short	(.L_9 - .L_8)
.L_8:
        /*0004*/ 	.word	0x00000082


	//----- nvinfo : EIATTR_KPARAM_INFO
	.align		4
.L_9:
        /*0008*/ 	.byte	0x04, 0x17
        /*000a*/ 	.short	(.L_11 - .L_10)
.L_10:
        /*000c*/ 	.word	0x00000000
        /*0010*/ 	.short	0x0007
        /*0012*/ 	.short	0x0020
        /*0014*/ 	.byte	0x00, 0xf0, 0x11, 0x00


	//----- nvinfo : EIATTR_KPARAM_INFO
	.align		4
.L_11:
        /*0018*/ 	.byte	0x04, 0x17
        /*001a*/ 	.short	(.L_13 - .L_12)
.L_12:
        /*001c*/ 	.word	0x00000000
        /*0020*/ 	.short	0x0006
        /*0022*/ 	.short	0x001c
        /*0024*/ 	.byte	0x00, 0xf0, 0x11, 0x00


	//----- nvinfo : EIATTR_KPARAM_INFO
	.align		4
.L_13:
        /*0028*/ 	.byte	0x04, 0x17
        /*002a*/ 	.short	(.L_15 - .L_14)
.L_14:
        /*002c*/ 	.word	0x00000000
        /*0030*/ 	.short	0x0005
        /*0032*/ 	.short	0x0018
        /*0034*/ 	.byte	0x00, 0xf0, 0x11, 0x00


	//----- nvinfo : EIATTR_KPARAM_INFO
	.align		4
.L_15:
        /*0038*/ 	.byte	0x04, 0x17
        /*003a*/ 	.short	(.L_17 - .L_16)
.L_16:
        /*003c*/ 	.word	0x00000000
        /*0040*/ 	.short	0x0004
        /*0042*/ 	.short	0x0014
        /*0044*/ 	.byte	0x00, 0xf0, 0x11, 0x00


	//----- nvinfo : EIATTR_KPARAM_INFO
	.align		4
.L_17:
        /*0048*/ 	.byte	0x04, 0x17
        /*004a*/ 	.short	(.L_19 - .L_18)
.L_18:
        /*004c*/ 	.word	0x00000000
        /*0050*/ 	.short	0x0003
        /*0052*/ 	.short	0x0010
        /*0054*/ 	.byte	0x00, 0xf0, 0x11, 0x00


	//----- nvinfo : EIATTR_KPARAM_INFO
	.align		4
.L_19:
        /*0058*/ 	.byte	0x04, 0x17
        /*005a*/ 	.short	(.L_21 - .L_20)
.L_20:
        /*005c*/ 	.word	0x00000000
        /*0060*/ 	.short	0x0002
        /*0062*/ 	.short	0x000c
        /*0064*/ 	.byte	0x00, 0xf0, 0x11, 0x00


	//----- nvinfo : EIATTR_KPARAM_INFO
	.align		4
.L_21:
        /*0068*/ 	.byte	0x04, 0x17
        /*006a*/ 	.short	(.L_23 - .L_22)
.L_22:
        /*006c*/ 	.word	0x00000000
        /*0070*/ 	.short	0x0001
        /*0072*/ 	.short	0x0008
        /*0074*/ 	.byte	0x00, 0xf0, 0x11, 0x00


	//----- nvinfo : EIATTR_KPARAM_INFO
	.align		4
.L_23:
        /*0078*/ 	.byte	0x04, 0x17
        /*007a*/ 	.short	(.L_25 - .L_24)
.L_24:
        /*007c*/ 	.word	0x00000000
        /*0080*/ 	.short	0x0000
        /*0082*/ 	.short	0x0000
        /*0084*/ 	.byte	0x00, 0xf5, 0x21, 0x00


	//----- nvinfo : EIATTR_SPARSE_MMA_MASK
	.align		4
.L_25:
        /*0088*/ 	.byte	0x03, 0x50
        /*008a*/ 	.short	0x0000


	//----- nvinfo : EIATTR_MAXREG_COUNT
	.align		4
        /*008c*/ 	.byte	0x03, 0x1b
        /*008e*/ 	.short	0x00ff


	//----- nvinfo : EIATTR_MERCURY_ISA_VERSION
	.align		4
        /*0090*/ 	.byte	0x03, 0x5f
        /*0092*/ 	.short	0x0101


	//----- nvinfo : EIATTR_VRC_CTA_INIT_COUNT
	.align		4
        /*0094*/ 	.byte	0x02, 0x4a
	.zero		1
	.zero		1


	//----- nvinfo : EIATTR_EXIT_INSTR_OFFSETS
	.align		4
        /*0098*/ 	.byte	0x04, 0x1c
        /*009a*/ 	.short	(.L_27 - .L_26)


	//   ....[0]....
.L_26:
        /*009c*/ 	.word	0x000000c0


	//   ....[1]....
        /*00a0*/ 	.word	0x00000550


	//----- nvinfo : EIATTR_CRS_STACK_SIZE
	.align		4
.L_27:
        /*00a4*/ 	.byte	0x04, 0x1e
        /*00a6*/ 	.short	(.L_29 - .L_28)
.L_28:
        /*00a8*/ 	.word	0x00000000


	//----- nvinfo : EIATTR_CBANK_PARAM_SIZE
	.align		4
.L_29:
        /*00ac*/ 	.byte	0x03, 0x19
        /*00ae*/ 	.short	0x0024


	//----- nvinfo : EIATTR_PARAM_CBANK
	.align		4
        /*00b0*/ 	.byte	0x04, 0x0a
        /*00b2*/ 	.short	(.L_31 - .L_30)
	.align		4
.L_30:
        /*00b4*/ 	.word	index@(.nv.constant0._Z17mandelbrot_kernelPiiiffffi)
        /*00b8*/ 	.short	0x0380
        /*00ba*/ 	.short	0x0024


	//----- nvinfo : EIATTR_SW_WAR
	.align		4
.L_31:
        /*00bc*/ 	.byte	0x04, 0x36
        /*00be*/ 	.short	(.L_33 - .L_32)
.L_32:
        /*00c0*/ 	.word	0x00000008
.L_33:


//--------------------- .nv.callgraph             --------------------------
	.section	.nv.callgraph,"",@"SHT_CUDA_CALLGRAPH"
	.align	4
	.sectionentsize	8
	.align		4
        /*0000*/ 	.word	0x00000000
	.align		4
        /*0004*/ 	.word	0xffffffff
	.align		4
        /*0008*/ 	.word	0x00000000
	.align		4
        /*000c*/ 	.word	0xfffffffe
	.align		4
        /*0010*/ 	.word	0x00000000
	.align		4
        /*0014*/ 	.word	0xfffffffd
	.align		4
        /*0018*/ 	.word	0x00000000
	.align		4
        /*001c*/ 	.word	0xfffffffc


//--------------------- .text._Z17mandelbrot_kernelPiiiffffi --------------------------
	.section	.text._Z17mandelbrot_kernelPiiiffffi,"ax",@progbits
	.align	128
        .global         _Z17mandelbrot_kernelPiiiffffi
        .type           _Z17mandelbrot_kernelPiiiffffi,@function
        .size           _Z17mandelbrot_kernelPiiiffffi,(.L_x_18 - _Z17mandelbrot_kernelPiiiffffi)
        .other          _Z17mandelbrot_kernelPiiiffffi,@"STO_CUDA_ENTRY STV_DEFAULT"
_Z17mandelbrot_kernelPiiiffffi:
.text._Z17mandelbrot_kernelPiiiffffi:
[----:B------:R-:W-:Y:S01]  /*0000*/  LDC R1, c[0x0][0x37c] ;  /* 0x0000df00ff017b82 */ /* 0x000fe20000000800 */
[----:B------:R-:W0:Y:S07]  /*0010*/  S2R R3, SR_TID.Y ;  /* 0x0000000000037919 */ /* 0x000e2e0000002200 */
[----:B------:R-:W0:Y:S01]  /*0020*/  S2UR UR6, SR_CTAID.Y ;  /* 0x00000000000679c3 */ /* 0x000e220000002600 */
[----:B------:R-:W1:Y:S01]  /*0030*/  LDCU.64 UR4, c[0x0][0x388] ;  /* 0x00007100ff0477ac */ /* 0x000e620008000a00 */
[----:B------:R-:W2:Y:S06]  /*0040*/  S2R R0, SR_TID.X ;  /* 0x0000000000007919 */ /* 0x000eac0000002100 */
[----:B------:R-:W0:Y:S08]  /*0050*/  LDC R2, c[0x0][0x364] ;  /* 0x0000d900ff027b82 */ /* 0x000e300000000800 */
[----:B------:R-:W2:Y:S08]  /*0060*/  S2UR UR7, SR_CTAID.X ;  /* 0x00000000000779c3 */ /* 0x000eb00000002500 */
[----:B------:R-:W2:Y:S01]  /*0070*/  LDC R5, c[0x0][0x360] ;  /* 0x0000d800ff057b82 */ /* 0x000ea20000000800 */
[----:B0-----:R-:W-:-:S05]  /*0080*/  IMAD R2, R2, UR6, R3 ;  /* 0x0000000602027c24 */ /* 0x001fca000f8e0203 */
[----:B-1----:R-:W-:Y:S01]  /*0090*/  ISETP.GE.AND P0, PT, R2, UR5, PT ;  /* 0x0000000502007c0c */ /* 0x002fe2000bf06270 */
[----:B--2---:R-:W-:-:S05]  /*00a0*/  IMAD R5, R5, UR7, R0 ;  /* 0x0000000705057c24 */ /* 0x004fca000f8e0200 */
[----:B------:R-:W-:-:S13]  /*00b0*/  ISETP.GE.OR P0, PT, R5, UR4, P0 ;  /* 0x0000000405007c0c */ /* 0x000fda0008706670 */
[----:B------:R-:W-:Y:S05]  /*00c0*/  @P0 EXIT ;  /* 0x000000000000094d */ /* 0x000fea0003800000 */
[----:B------:R-:W0:Y:S01]  /*00d0*/  LDC.64 R8, c[0x0][0x390] ;  /* 0x0000e400ff087b82 */ /* 0x000e220000000a00 */
[----:B------:R-:W-:Y:S01]  /*00e0*/  UIADD3 UR4, UPT, UPT, UR4, -0x1, URZ ;  /* 0xffffffff04047890 */ /* 0x000fe2000fffe0ff */
[----:B------:R-:W-:Y:S01]  /*00f0*/  I2FP.F32.S32 R3, R5 ;  /* 0x0000000500037245 */ /* 0x000fe20000201400 */
[----:B------:R-:W-:Y:S04]  /*0100*/  BSSY.RECONVERGENT B0, `(.L_x_0) ;  /* 0x0000010000007945 */ /* 0x000fe80003800200 */
[----:B------:R-:W-:-:S04]  /*0110*/  I2FP.F32.S32 R7, UR4 ;  /* 0x0000000400077c45 */ /* 0x000fc80008201400 */
[----:B------:R-:W1:Y:S01]  /*0120*/  MUFU.RCP R4, R7 ;  /* 0x0000000700047308 */ /* 0x000e620000001000 */
[----:B0-----:R-:W-:-:S04]  /*0130*/  FADD R0, R9, -R8 ;  /* 0x8000000809007221 */ /* 0x001fc80000000000 */
[----:B------:R-:W-:Y:S01]  /*0140*/  FMUL R0, R0, R3 ;  /* 0x0000000300007220 */ /* 0x000fe20000400000 */
[----:B-1----:R-:W-:-:S03]  /*0150*/  FFMA R9, -R7, R4, 1 ;  /* 0x3f80000007097423 */ /* 0x002fc60000000104 */
[----:B------:R-:W0:Y:S01]  /*0160*/  FCHK P0, R0, R7 ;  /* 0x0000000700007302 */ /* 0x000e220000000000 */
[----:B------:R-:W-:-:S04]  /*0170*/  FFMA R9, R4, R9, R4 ;  /* 0x0000000904097223 */ /* 0x000fc80000000004 */
[----:B------:R-:W-:-:S04]  /*0180*/  FFMA R4, R0, R9, RZ ;  /* 0x0000000900047223 */ /* 0x000fc800000000ff */
[----:B------:R-:W-:-:S04]  /*0190*/  FFMA R3, -R7, R4, R0 ;  /* 0x0000000407037223 */ /* 0x000fc80000000100 */
[----:B------:R-:W-:Y:S01]  /*01a0*/  FFMA R4, R9, R3, R4 ;  /* 0x0000000309047223 */ /* 0x000fe20000000004 */
[----:B0-----:R-:W-:Y:S06]  /*01b0*/  @!P0 BRA `(.L_x_1) ;  /* 0x0000000000108947 */ /* 0x001fec0003800000 */
[----:B------:R-:W-:Y:S01]  /*01c0*/  IMAD.MOV.U32 R3, RZ, RZ, R7 ;  /* 0x000000ffff037224 */ /* 0x000fe200078e0007 */
[----:B------:R-:W-:-:S07]  /*01d0*/  MOV R6, 0x1f0 ;  /* 0x000001f000067802 */ /* 0x000fce0000000f00 */
[----:B------:R-:W-:Y:S05]  /*01e0*/  CALL.REL.NOINC `($__internal_0_$__cuda_sm3x_div_rn_noftz_f32_slowpath) ;  /* 0x0000000000dc7944 */ /* 0x000fea0003c00000 */
[----:B------:R-:W-:-:S07]  /*01f0*/  IMAD.MOV.U32 R4, RZ, RZ, R0 ;  /* 0x000000ffff047224 */ /* 0x000fce00078e0000 */
.L_x_1:
[----:B------:R-:W-:Y:S05]  /*0200*/  BSYNC.RECONVERGENT B0 ;  /* 0x0000000000007941 */ /* 0x000fea0003800200 */
.L_x_0:
[----:B------:R-:W0:Y:S01]  /*0210*/  LDCU UR4, c[0x0][0x38c] ;  /* 0x00007180ff0477ac */ /* 0x000e220008000800 */
[----:B------:R-:W1:Y:S01]  /*0220*/  LDC.64 R8, c[0x0][0x398] ;  /* 0x0000e600ff087b82 */ /* 0x000e620000000a00 */
[----:B------:R-:W-:Y:S01]  /*0230*/  I2FP.F32.U32 R3, R2 ;  /* 0x0000000200037245 */ /* 0x000fe20000201000 */
[----:B------:R-:W-:Y:S01]  /*0240*/  BSSY.RECONVERGENT B0, `(.L_x_2) ;  /* 0x0000013000007945 */ /* 0x000fe20003800200 */
[----:B0-----:R-:W-:-:S06]  /*0250*/  UIADD3 UR4, UPT, UPT, UR4, -0x1, URZ ;  /* 0xffffffff04047890 */ /* 0x001fcc000fffe0ff */
[----:B------:R-:W-:Y:S01]  /*0260*/  I2FP.F32.U32 R7, UR4 ;  /* 0x0000000400077c45 */ /* 0x000fe20008201000 */
[----:B-1----:R-:W-:-:S03]  /*0270*/  FADD R0, R9, -R8 ;  /* 0x8000000809007221 */ /* 0x002fc60000000000 */
[----:B------:R-:W0:Y:S01]  /*0280*/  MUFU.RCP R6, R7 ;  /* 0x0000000700067308 */ /* 0x000e220000001000 */
[----:B------:R-:W1:Y:S01]  /*0290*/  LDCU UR4, c[0x0][0x390] ;  /* 0x00007200ff0477ac */ /* 0x000e620008000800 */
[----:B------:R-:W-:-:S06]  /*02a0*/  FMUL R0, R0, R3 ;  /* 0x0000000300007220 */ /* 0x000fcc0000400000 */
[----:B------:R-:W2:Y:S01]  /*02b0*/  FCHK P0, R0, R7 ;  /* 0x0000000700007302 */ /* 0x000ea20000000000 */
[----:B0-----:R-:W-:Y:S01]  /*02c0*/  FFMA R9, -R7, R6, 1 ;  /* 0x3f80000007097423 */ /* 0x001fe20000000106 */
[----:B-1----:R-:W-:-:S03]  /*02d0*/  FADD R4, R4, UR4 ;  /* 0x0000000404047e21 */ /* 0x002fc60008000000 */
[----:B------:R-:W-:-:S04]  /*02e0*/  FFMA R9, R6, R9, R6 ;  /* 0x0000000906097223 */ /* 0x000fc80000000006 */
[----:B------:R-:W-:-:S04]  /*02f0*/  FFMA R6, R0, R9, RZ ;  /* 0x0000000900067223 */ /* 0x000fc800000000ff */
[----:B------:R-:W-:-:S04]  /*0300*/  FFMA R3, -R7, R6, R0 ;  /* 0x0000000607037223 */ /* 0x000fc80000000100 */
[----:B------:R-:W-:Y:S01]  /*0310*/  FFMA R3, R9, R3, R6 ;  /* 0x0000000309037223 */ /* 0x000fe20000000006 */
[----:B--2---:R-:W-:Y:S06]  /*0320*/  @!P0 BRA `(.L_x_3) ;  /* 0x0000000000108947 */ /* 0x004fec0003800000 */
[----:B------:R-:W-:Y:S01]  /*0330*/  IMAD.MOV.U32 R3, RZ, RZ, R7 ;  /* 0x000000ffff037224 */ /* 0x000fe200078e0007 */
[----:B------:R-:W-:-:S07]  /*0340*/  MOV R6, 0x360 ;  /* 0x0000036000067802 */ /* 0x000fce0000000f00 */
[----:B------:R-:W-:Y:S05]  /*0350*/  CALL.REL.NOINC `($__internal_0_$__cuda_sm3x_div_rn_noftz_f32_slowpath) ;  /* 0x0000000000807944 */ /* 0x000fea0003c00000 */
[----:B------:R-:W-:-:S07]  /*0360*/  IMAD.MOV.U32 R3, RZ, RZ, R0 ;  /* 0x000000ffff037224 */ /* 0x000fce00078e0000 */
.L_x_3:
[----:B------:R-:W-:Y:S05]  /*0370*/  BSYNC.RECONVERGENT B0 ;  /* 0x0000000000007941 */ /* 0x000fea0003800200 */
.L_x_2:
[----:B------:R-:W0:Y:S01]  /*0380*/  LDCU UR6, c[0x0][0x3a0] ;  /* 0x00007400ff0677ac */ /* 0x000e220008000800 */
[----:B------:R-:W1:Y:S01]  /*0390*/  LDC.64 R6, c[0x0][0x380] ;  /* 0x0000e000ff067b82 */ /* 0x000e620000000a00 */
[----:B------:R-:W-:Y:S01]  /*03a0*/  IMAD.MOV.U32 R9, RZ, RZ, RZ ;  /* 0x000000ffff097224 */ /* 0x000fe200078e00ff */
[----:B------:R-:W2:Y:S01]  /*03b0*/  LDCU UR4, c[0x0][0x398] ;  /* 0x00007300ff0477ac */ /* 0x000ea20008000800 */
[----:B0-----:R-:W-:Y:S01]  /*03c0*/  UISETP.GE.AND UP0, UPT, UR6, 0x1, UPT ;  /* 0x000000010600788c */ /* 0x001fe2000bf06270 */
[----:B--2---:R-:W-:-:S08]  /*03d0*/  FADD R12, R3, UR4 ;  /* 0x00000004030c7e21 */ /* 0x004fd00008000000 */
[----:B------:R-:W-:Y:S05]  /*03e0*/  BRA.U !UP0, `(.L_x_4) ;  /* 0x0000000108447547 */ /* 0x000fea000b800000 */
[----:B------:R-:W-:Y:S01]  /*03f0*/  HFMA2 R0, -RZ, RZ, 0, 0 ;  /* 0x00000000ff007431 */ /* 0x000fe200000001ff */
[----:B------:R-:W-:Y:S01]  /*0400*/  BSSY.RECONVERGENT B0, `(.L_x_4) ;  /* 0x000000f000007945 */ /* 0x000fe20003800200 */
[----:B------:R-:W-:Y:S01]  /*0410*/  CS2R R8, SRZ ;  /* 0x0000000000087805 */ /* 0x000fe2000001ff00 */
[----:B------:R-:W-:Y:S02]  /*0420*/  IMAD.MOV.U32 R3, RZ, RZ, RZ ;  /* 0x000000ffff037224 */ /* 0x000fe400078e00ff */
[----:B------:R-:W-:-:S07]  /*0430*/  IMAD.MOV.U32 R10, RZ, RZ, RZ ;  /* 0x000000ffff0a7224 */ /* 0x000fce00078e00ff */
.L_x_5:
[----:B------:R-:W-:Y:S01]  /*0440*/  FADD R3, R3, -R0 ;  /* 0x8000000003037221 */ /* 0x000fe20000000000 */
[----:B------:R-:W-:Y:S01]  /*0450*/  FADD R11, R10, R10 ;  /* 0x0000000a0a0b7221 */ /* 0x000fe20000000000 */
[----:B------:R-:W-:Y:S02]  /*0460*/  VIADD R9, R9, 0x1 ;  /* 0x0000000109097836 */ /* 0x000fe40000000000 */
[----:B------:R-:W-:Y:S01]  /*0470*/  FADD R10, R4, R3 ;  /* 0x00000003040a7221 */ /* 0x000fe20000000000 */
[----:B------:R-:W-:Y:S02]  /*0480*/  FFMA R8, R11, R8, R12 ;  /* 0x000000080b087223 */ /* 0x000fe4000000000c */
[----:B------:R-:W-:Y:S01]  /*0490*/  ISETP.GE.AND P0, PT, R9, UR6, PT ;  /* 0x0000000609007c0c */ /* 0x000fe2000bf06270 */
[----:B------:R-:W-:Y:S01]  /*04a0*/  FMUL R3, R10, R10 ;  /* 0x0000000a0a037220 */ /* 0x000fe20000400000 */
[----:B------:R-:W-:-:S04]  /*04b0*/  FMUL R0, R8, R8 ;  /* 0x0000000808007220 */ /* 0x000fc80000400000 */
[----:B------:R-:W-:-:S05]  /*04c0*/  FADD R11, R3, R0 ;  /* 0x00000000030b7221 */ /* 0x000fca0000000000 */
[----:B------:R-:W-:-:S13]  /*04d0*/  FSETP.LE.AND P1, PT, R11, 4, PT ;  /* 0x408000000b00780b */ /* 0x000fda0003f23000 */
[----:B------:R-:W-:Y:S05]  /*04e0*/  @!P0 BRA P1, `(.L_x_5) ;  /* 0xfffffffc00d48947 */ /* 0x000fea000083ffff */
[----:B------:R-:W-:Y:S05]  /*04f0*/  BSYNC.RECONVERGENT B0 ;  /* 0x0000000000007941 */ /* 0x000fea0003800200 */
.L_x_4:
[----:B------:R-:W0:Y:S01]  /*0500*/  LDCU UR7, c[0x0][0x388] ;  /* 0x00007100ff0777ac */ /* 0x000e220008000800 */
[----:B------:R-:W2:Y:S01]  /*0510*/  LDCU.64 UR4, c[0x0][0x358] ;  /* 0x00006b00ff0477ac */ /* 0x000ea20008000a00 */
[----:B0-----:R-:W-:-:S04]  /*0520*/  IMAD R5, R2, UR7, R5 ;  /* 0x0000000702057c24 */ /* 0x001fc8000f8e0205 */
[----:B-1----:R-:W-:-:S05]  /*0530*/  IMAD.WIDE R6, R5, 0x4, R6 ;  /* 0x0000000405067825 */ /* 0x002fca00078e0206 */
[----:B--2---:R-:W-:Y:S01]  /*0540*/  STG.E desc[UR4][R6.64], R9 ;  /* 0x0000000906007986 */ /* 0x004fe2000c101904 */
[----:B------:R-:W-:Y:S05]  /*0550*/  EXIT ;  /* 0x000000000000794d */ /* 0x000fea0003800000 */
        .weak           $__internal_0_$__cuda_sm3x_div_rn_noftz_f32_slowpath
        .type           $__internal_0_$__cuda_sm3x_div_rn_noftz_f32_slowpath,@function
        .size           $__internal_0_$__cuda_sm3x_div_rn_noftz_f32_slowpath,(.L_x_18 - $__internal_0_$__cuda_sm3x_div_rn_noftz_f32_slowpath)
$__internal_0_$__cuda_sm3x_div_rn_noftz_f32_slowpath:
[----:B------:R-:W-:Y:S01]  /*0560*/  SHF.R.U32.HI R8, RZ, 0x17, R3 ;  /* 0x00000017ff087819 */ /* 0x000fe20000011603 */
[----:B------:R-:W-:Y:S01]  /*0570*/  BSSY.RECONVERGENT B1, `(.L_x_6) ;  /* 0x0000062000017945 */ /* 0x000fe20003800200 */
[----:B------:R-:W-:Y:S02]  /*0580*/  SHF.R.U32.HI R7, RZ, 0x17, R0 ;  /* 0x00000017ff077819 */ /* 0x000fe40000011600 */
[----:B------:R-:W-:Y:S02]  /*0590*/  LOP3.LUT R12, R8, 0xff, RZ, 0xc0, !PT ;  /* 0x000000ff080c7812 */ /* 0x000fe400078ec0ff */
[----:B------:R-:W-:-:S03]  /*05a0*/  LOP3.LUT R10, R7, 0xff, RZ, 0xc0, !PT ;  /* 0x000000ff070a7812 */ /* 0x000fc600078ec0ff */
[----:B------:R-:W-:Y:S01]  /*05b0*/  VIADD R9, R12, 0xffffffff ;  /* 0xffffffff0c097836 */ /* 0x000fe20000000000 */
[----:B------:R-:W-:-:S04]  /*05c0*/  IADD3 R8, PT, PT, R10, -0x1, RZ ;  /* 0xffffffff0a087810 */ /* 0x000fc80007ffe0ff */
[----:B------:R-:W-:-:S04]  /*05d0*/  ISETP.GT.U32.AND P0, PT, R9, 0xfd, PT ;  /* 0x000000fd0900780c */ /* 0x000fc80003f04070 */
[----:B------:R-:W-:-:S13]  /*05e0*/  ISETP.GT.U32.OR P0, PT, R8, 0xfd, P0 ;  /* 0x000000fd0800780c */ /* 0x000fda0000704470 */
[----:B------:R-:W-:Y:S01]  /*05f0*/  @!P0 IMAD.MOV.U32 R7, RZ, RZ, RZ ;  /* 0x000000ffff078224 */ /* 0x000fe200078e00ff */
[----:B------:R-:W-:Y:S06]  /*0600*/  @!P0 BRA `(.L_x_7) ;  /* 0x00000000005c8947 */ /* 0x000fec0003800000 */
[----:B------:R-:W-:Y:S02]  /*0610*/  FSETP.GTU.FTZ.AND P0, PT, |R0|, +INF , PT ;  /* 0x7f8000000000780b */ /* 0x000fe40003f1c200 */
[----:B------:R-:W-:-:S04]  /*0620*/  FSETP.GTU.FTZ.AND P1, PT, |R3|, +INF , PT ;  /* 0x7f8000000300780b */ /* 0x000fc80003f3c200 */
[----:B------:R-:W-:-:S13]  /*0630*/  PLOP3.LUT P0, PT, P0, P1, PT, 0xf8, 0x8f ;  /* 0x00000000008f781c */ /* 0x000fda0000703f70 */
[----:B------:R-:W-:Y:S05]  /*0640*/  @P0 BRA `(.L_x_8) ;  /* 0x00000004004c0947 */ /* 0x000fea0003800000 */
[----:B------:R-:W-:-:S13]  /*0650*/  LOP3.LUT P0, RZ, R3, 0x7fffffff, R0, 0xc8, !PT ;  /* 0x7fffffff03ff7812 */ /* 0x000fda000780c800 */
[----:B------:R-:W-:Y:S05]  /*0660*/  @!P0 BRA `(.L_x_9) ;  /* 0x00000004003c8947 */ /* 0x000fea0003800000 */
[C---:B------:R-:W-:Y:S02]  /*0670*/  FSETP.NEU.FTZ.AND P2, PT, |R0|.reuse, +INF , PT ;  /* 0x7f8000000000780b */ /* 0x040fe40003f5d200 */
[----:B------:R-:W-:Y:S02]  /*0680*/  FSETP.NEU.FTZ.AND P1, PT, |R3|, +INF , PT ;  /* 0x7f8000000300780b */ /* 0x000fe40003f3d200 */
[----:B------:R-:W-:-:S11]  /*0690*/  FSETP.NEU.FTZ.AND P0, PT, |R0|, +INF , PT ;  /* 0x7f8000000000780b */ /* 0x000fd60003f1d200 */
[----:B------:R-:W-:Y:S05]  /*06a0*/  @!P1 BRA !P2, `(.L_x_9) ;  /* 0x00000004002c9947 */ /* 0x000fea0005000000 */
[----:B------:R-:W-:-:S04]  /*06b0*/  LOP3.LUT P2, RZ, R0, 0x7fffffff, RZ, 0xc0, !PT ;  /* 0x7fffffff00ff7812 */ /* 0x000fc8000784c0ff */
[----:B------:R-:W-:-:S13]  /*06c0*/  PLOP3.LUT P1, PT, P1, P2, PT, 0x2f, 0xf2 ;  /* 0x0000000000f2781c */ /* 0x000fda0000f24577 */
[----:B------:R-:W-:Y:S05]  /*06d0*/  @P1 BRA `(.L_x_10) ;  /* 0x0000000400181947 */ /* 0x000fea0003800000 */
[----:B------:R-:W-:-:S04]  /*06e0*/  LOP3.LUT P1, RZ, R3, 0x7fffffff, RZ, 0xc0, !PT ;  /* 0x7fffffff03ff7812 */ /* 0x000fc8000782c0ff */
[----:B------:R-:W-:-:S13]  /*06f0*/  PLOP3.LUT P0, PT, P0, P1, PT, 0x2f, 0xf2 ;  /* 0x0000000000f2781c */ /* 0x000fda0000702577 */
[----:B------:R-:W-:Y:S05]  /*0700*/  @P0 BRA `(.L_x_11) ;  /* 0x0000000400000947 */ /* 0x000fea0003800000 */
[----:B------:R-:W-:Y:S02]  /*0710*/  ISETP.GE.AND P0, PT, R8, RZ, PT ;  /* 0x000000ff0800720c */ /* 0x000fe40003f06270 */
[----:B------:R-:W-:-:S11]  /*0720*/  ISETP.GE.AND P1, PT, R9, RZ, PT ;  /* 0x000000ff0900720c */ /* 0x000fd60003f26270 */
[----:B------:R-:W-:Y:S02]  /*0730*/  @P0 IMAD.MOV.U32 R7, RZ, RZ, RZ ;  /* 0x000000ffff070224 */ /* 0x000fe400078e00ff */
[----:B------:R-:W-:Y:S01]  /*0740*/  @!P0 FFMA R0, R0, 1.84467440737095516160e+19, RZ ;  /* 0x5f80000000008823 */ /* 0x000fe200000000ff */
[----:B------:R-:W-:Y:S02]  /*0750*/  @!P0 IMAD.MOV.U32 R7, RZ, RZ, -0x40 ;  /* 0xffffffc0ff078424 */ /* 0x000fe400078e00ff */
[----:B------:R-:W-:-:S03]  /*0760*/  @!P1 FFMA R3, R3, 1.84467440737095516160e+19, RZ ;  /* 0x5f80000003039823 */ /* 0x000fc600000000ff */
[----:B------:R-:W-:-:S07]  /*0770*/  @!P1 IADD3 R7, PT, PT, R7, 0x40, RZ ;  /* 0x0000004007079810 */ /* 0x000fce0007ffe0ff */
.L_x_7:
[----:B------:R-:W-:Y:S01]  /*0780*/  LEA R8, R12, 0xc0800000, 0x17 ;  /* 0xc08000000c087811 */ /* 0x000fe200078eb8ff */
[----:B------:R-:W-:Y:S04]  /*0790*/  BSSY.RECONVERGENT B2, `(.L_x_12) ;  /* 0x0000036000027945 */ /* 0x000fe80003800200 */
[----:B------:R-:W-:Y:S02]  /*07a0*/  IMAD.IADD R8, R3, 0x1, -R8 ;  /* 0x0000000103087824 */ /* 0x000fe400078e0a08 */
[----:B------:R-:W-:Y:S02]  /*07b0*/  VIADD R3, R10, 0xffffff81 ;  /* 0xffffff810a037836 */ /* 0x000fe40000000000 */
[----:B------:R0:W1:Y:S01]  /*07c0*/  MUFU.RCP R9, R8 ;  /* 0x0000000800097308 */ /* 0x0000620000001000 */
[----:B------:R-:W-:Y:S01]  /*07d0*/  FADD.FTZ R11, -R8, -RZ ;  /* 0x800000ff080b7221 */ /* 0x000fe20000010100 */
[C---:B------:R-:W-:Y:S01]  /*07e0*/  IMAD R0, R3.reuse, -0x800000, R0 ;  /* 0xff80000003007824 */ /* 0x040fe200078e0200 */
[----:B0-----:R-:W-:-:S05]  /*07f0*/  IADD3 R8, PT, PT, R3, 0x7f, -R12 ;  /* 0x0000007f03087810 */ /* 0x001fca0007ffe80c */
[----:B------:R-:W-:Y:S02]  /*0800*/  IMAD.IADD R8, R8, 0x1, R7 ;  /* 0x0000000108087824 */ /* 0x000fe400078e0207 */
[----:B-1----:R-:W-:-:S04]  /*0810*/  FFMA R10, R9, R11, 1 ;  /* 0x3f800000090a7423 */ /* 0x002fc8000000000b */
[----:B------:R-:W-:-:S04]  /*0820*/  FFMA R14, R9, R10, R9 ;  /* 0x0000000a090e7223 */ /* 0x000fc80000000009 */
[----:B------:R-:W-:-:S04]  /*0830*/  FFMA R9, R0, R14, RZ ;  /* 0x0000000e00097223 */ /* 0x000fc800000000ff */
[----:B------:R-:W-:-:S04]  /*0840*/  FFMA R10, R11, R9, R0 ;  /* 0x000000090b0a7223 */ /* 0x000fc80000000000 */
[----:B------:R-:W-:-:S04]  /*0850*/  FFMA R9, R14, R10, R9 ;  /* 0x0000000a0e097223 */ /* 0x000fc80000000009 */
[----:B------:R-:W-:-:S04]  /*0860*/  FFMA R10, R11, R9, R0 ;  /* 0x000000090b0a7223 */ /* 0x000fc80000000000 */
[----:B------:R-:W-:-:S05]  /*0870*/  FFMA R0, R14, R10, R9 ;  /* 0x0000000a0e007223 */ /* 0x000fca0000000009 */
[----:B------:R-:W-:-:S04]  /*0880*/  SHF.R.U32.HI R3, RZ, 0x17, R0 ;  /* 0x00000017ff037819 */ /* 0x000fc80000011600 */
[----:B------:R-:W-:-:S04]  /*0890*/  LOP3.LUT R3, R3, 0xff, RZ, 0xc0, !PT ;  /* 0x000000ff03037812 */ /* 0x000fc800078ec0ff */
[----:B------:R-:W-:-:S05]  /*08a0*/  IADD3 R11, PT, PT, R3, R8, RZ ;  /* 0x00000008030b7210 */ /* 0x000fca0007ffe0ff */
[----:B------:R-:W-:-:S05]  /*08b0*/  VIADD R3, R11, 0xffffffff ;  /* 0xffffffff0b037836 */ /* 0x000fca0000000000 */
[----:B------:R-:W-:-:S13]  /*08c0*/  ISETP.GE.U32.AND P0, PT, R3, 0xfe, PT ;  /* 0x000000fe0300780c */ /* 0x000fda0003f06070 */
[----:B------:R-:W-:Y:S05]  /*08d0*/  @!P0 BRA `(.L_x_13) ;  /* 0x0000000000808947 */ /* 0x000fea0003800000 */
[----:B------:R-:W-:-:S13]  /*08e0*/  ISETP.GT.AND P0, PT, R11, 0xfe, PT ;  /* 0x000000fe0b00780c */ /* 0x000fda0003f04270 */
[----:B------:R-:W-:Y:S05]  /*08f0*/  @P0 BRA `(.L_x_14) ;  /* 0x00000000006c0947 */ /* 0x000fea0003800000 */
[----:B------:R-:W-:-:S13]  /*0900*/  ISETP.GE.AND P0, PT, R11, 0x1, PT ;  /* 0x000000010b00780c */ /* 0x000fda0003f06270 */
[----:B------:R-:W-:Y:S05]  /*0910*/  @P0 BRA `(.L_x_15) ;  /* 0x0000000000740947 */ /* 0x000fea0003800000 */
[----:B------:R-:W-:Y:S02]  /*0920*/  ISETP.GE.AND P0, PT, R11, -0x18, PT ;  /* 0xffffffe80b00780c */ /* 0x000fe40003f06270 */
[----:B------:R-:W-:-:S11]  /*0930*/  LOP3.LUT R0, R0, 0x80000000, RZ, 0xc0, !PT ;  /* 0x8000000000007812 */ /* 0x000fd600078ec0ff */
[----:B------:R-:W-:Y:S05]  /*0940*/  @!P0 BRA `(.L_x_15) ;  /* 0x0000000000688947 */ /* 0x000fea0003800000 */
[CCC-:B------:R-:W-:Y:S01]  /*0950*/  FFMA.RZ R3, R14.reuse, R10.reuse, R9.reuse ;  /* 0x0000000a0e037223 */ /* 0x1c0fe2000000c009 */
[CCC-:B------:R-:W-:Y:S01]  /*0960*/  FFMA.RM R8, R14.reuse, R10.reuse, R9.reuse ;  /* 0x0000000a0e087223 */ /* 0x1c0fe20000004009 */
[C---:B------:R-:W-:Y:S02]  /*0970*/  ISETP.NE.AND P2, PT, R11.reuse, RZ, PT ;  /* 0x000000ff0b00720c */ /* 0x040fe40003f45270 */
[----:B------:R-:W-:Y:S02]  /*0980*/  ISETP.NE.AND P1, PT, R11, RZ, PT ;  /* 0x000000ff0b00720c */ /* 0x000fe40003f25270 */
[----:B------:R-:W-:Y:S01]  /*0990*/  LOP3.LUT R7, R3, 0x7fffff, RZ, 0xc0, !PT ;  /* 0x007fffff03077812 */ /* 0x000fe200078ec0ff */
[----:B------:R-:W-:Y:S01]  /*09a0*/  FFMA.RP R3, R14, R10, R9 ;  /* 0x0000000a0e037223 */ /* 0x000fe20000008009 */
[----:B------:R-:W-:Y:S02]  /*09b0*/  VIADD R10, R11, 0x20 ;  /* 0x000000200b0a7836 */ /* 0x000fe40000000000 */
[----:B------:R-:W-:Y:S01]  /*09c0*/  LOP3.LUT R7, R7, 0x800000, RZ, 0xfc, !PT ;  /* 0x0080000007077812 */ /* 0x000fe200078efcff */
[----:B------:R-:W-:Y:S01]  /*09d0*/  IMAD.MOV R9, RZ, RZ, -R11 ;  /* 0x000000ffff097224 */ /* 0x000fe200078e0a0b */
[----:B------:R-:W-:-:S02]  /*09e0*/  FSETP.NEU.FTZ.AND P0, PT, R3, R8, PT ;  /* 0x000000080300720b */ /* 0x000fc40003f1d000 */
[----:B------:R-:W-:Y:S02]  /*09f0*/  SHF.L.U32 R10, R7, R10, RZ ;  /* 0x0000000a070a7219 */ /* 0x000fe400000006ff */
[----:B------:R-:W-:Y:S02]  /*0a00*/  SEL R8, R9, RZ, P2 ;  /* 0x000000ff09087207 */ /* 0x000fe40001000000 */
[----:B------:R-:W-:Y:S02]  /*0a10*/  ISETP.NE.AND P1, PT, R10, RZ, P1 ;  /* 0x000000ff0a00720c */ /* 0x000fe40000f25270 */
[----:B------:R-:W-:Y:S02]  /*0a20*/  SHF.R.U32.HI R8, RZ, R8, R7 ;  /* 0x00000008ff087219 */ /* 0x000fe40000011607 */
[----:B------:R-:W-:Y:S02]  /*0a30*/  PLOP3.LUT P0, PT, P0, P1, PT, 0xf8, 0x8f ;  /* 0x00000000008f781c */ /* 0x000fe40000703f70 */
[----:B------:R-:W-:-:S02]  /*0a40*/  SHF.R.U32.HI R10, RZ, 0x1, R8 ;  /* 0x00000001ff0a7819 */ /* 0x000fc40000011608 */
[----:B------:R-:W-:-:S04]  /*0a50*/  SEL R3, RZ, 0x1, !P0 ;  /* 0x00000001ff037807 */ /* 0x000fc80004000000 */
[----:B------:R-:W-:-:S04]  /*0a60*/  LOP3.LUT R3, R3, 0x1, R10, 0xf8, !PT ;  /* 0x0000000103037812 */ /* 0x000fc800078ef80a */
[----:B------:R-:W-:-:S04]  /*0a70*/  LOP3.LUT R3, R3, R8, RZ, 0xc0, !PT ;  /* 0x0000000803037212 */ /* 0x000fc800078ec0ff */
[----:B------:R-:W-:-:S04]  /*0a80*/  IADD3 R3, PT, PT, R10, R3, RZ ;  /* 0x000000030a037210 */ /* 0x000fc80007ffe0ff */
[----:B------:R-:W-:Y:S01]  /*0a90*/  LOP3.LUT R0, R3, R0, RZ, 0xfc, !PT ;  /* 0x0000000003007212 */ /* 0x000fe200078efcff */
[----:B------:R-:W-:Y:S06]  /*0aa0*/  BRA `(.L_x_15) ;  /* 0x0000000000107947 */ /* 0x000fec0003800000 */
.L_x_14:
[----:B------:R-:W-:-:S04]  /*0ab0*/  LOP3.LUT R0, R0, 0x80000000, RZ, 0xc0, !PT ;  /* 0x8000000000007812 */ /* 0x000fc800078ec0ff */
[----:B------:R-:W-:Y:S01]  /*0ac0*/  LOP3.LUT R0, R0, 0x7f800000, RZ, 0xfc, !PT ;  /* 0x7f80000000007812 */ /* 0x000fe200078efcff */
[----:B------:R-:W-:Y:S06]  /*0ad0*/  BRA `(.L_x_15) ;  /* 0x0000000000047947 */ /* 0x000fec0003800000 */
.L_x_13:
[----:B------:R-:W-:-:S07]  /*0ae0*/  IMAD R0, R8, 0x800000, R0 ;  /* 0x0080000008007824 */ /* 0x000fce00078e0200 */
.L_x_15:
[----:B------:R-:W-:Y:S05]  /*0af0*/  BSYNC.RECONVERGENT B2 ;  /* 0x0000000000027941 */ /* 0x000fea0003800200 */
.L_x_12:
[----:B------:R-:W-:Y:S05]  /*0b00*/  BRA `(.L_x_16) ;  /* 0x0000000000207947 */ /* 0x000fea0003800000 */
.L_x_11:
[----:B------:R-:W-:-:S04]  /*0b10*/  LOP3.LUT R0, R3, 0x80000000, R0, 0x48, !PT ;  /* 0x8000000003007812 */ /* 0x000fc800078e4800 */
[----:B------:R-:W-:Y:S01]  /*0b20*/  LOP3.LUT R0, R0, 0x7f800000, RZ, 0xfc, !PT ;  /* 0x7f80000000007812 */ /* 0x000fe200078efcff */
[----:B------:R-:W-:Y:S06]  /*0b30*/  BRA `(.L_x_16) ;  /* 0x0000000000147947 */ /* 0x000fec0003800000 */
.L_x_10:
[----:B------:R-:W-:Y:S01]  /*0b40*/  LOP3.LUT R0, R3, 0x80000000, R0, 0x48, !PT ;  /* 0x8000000003007812 */ /* 0x000fe200078e4800 */
[----:B------:R-:W-:Y:S06]  /*0b50*/  BRA `(.L_x_16) ;  /* 0x00000000000c7947 */ /* 0x000fec0003800000 */
.L_x_9:
[----:B------:R-:W0:Y:S01]  /*0b60*/  MUFU.RSQ R0, -QNAN ;  /* 0xffc0000000007908 */ /* 0x000e220000001400 */
[----:B------:R-:W-:Y:S05]  /*0b70*/  BRA `(.L_x_16) ;  /* 0x0000000000047947 */ /* 0x000fea0003800000 */
.L_x_8:
[----:B------:R-:W-:-:S07]  /*0b80*/  FADD.FTZ R0, R0, R3 ;  /* 0x0000000300007221 */ /* 0x000fce0000010000 */
.L_x_16:
[----:B------:R-:W-:Y:S05]  /*0b90*/  BSYNC.RECONVERGENT B1 ;  /* 0x0000000000017941 */ /* 0x000fea0003800200 */
.L_x_6:
[----:B------:R-:W-:-:S04]  /*0ba0*/  IMAD.MOV.U32 R7, RZ, RZ, 0x0 ;  /* 0x00000000ff077424 */ /* 0x000fc800078e00ff */
[----:B0-----:R-:W-:Y:S05]  /*0bb0*/  RET.REL.NODEC R6 `(_Z17mandelbrot_kernelPiiiffffi) ;  /* 0xfffffff406107950 */ /* 0x001fea0003c3ffff */
.L_x_17:
[----:B------:R-:W-:-:S00]  /*0bc0*/  BRA `(.L_x_17) ;  /* 0xfffffffc00fc7947 */ /* 0x000fc0000383ffff */
[----:B------:R-:W-:-:S00]  /*0bd0*/  NOP ;  /* 0x0000000000007918 */ /* 0x000fc00000000000 */
        /* <DEDUP_REMOVED lines=10> */
.L_x_18:


//--------------------- .nv.shared.reserved.0     --------------------------
	.section	.nv.shared.reserved.0,"aw",@nobits
	.weak		__nv_reservedSMEM_offset_0_alias
	.size		__nv_reservedSMEM_offset_0_alias, 0, 64
	.other		__nv_reservedSMEM_offset_0_alias,@"STO_CUDA_RESERVED_SHARED STV_DEFAULT"
__nv_reservedSMEM_offset_0_alias:
	.zero		0
	.zero		64


//--------------------- .nv.constant0._Z17mandelbrot_kernelPiiiffffi --------------------------
	.section	.nv.constant0._Z17mandelbrot_kernelPiiiffffi,"a",@progbits
	.sectionflags	@""
	.align	4
.nv.constant0._Z17mandelbrot_kernelPiiiffffi:
	.zero		932


//--------------------- SYMBOLS --------------------------

	.type		.nv.reservedSmem.offset0,@object
	.size		.nv.reservedSmem.offset0,0x4
